//
// Generated by NVIDIA NVVM Compiler
//
// Compiler Build ID: CL-36424714
// Cuda compilation tools, release 13.0, V13.0.88
// Based on NVVM 20.0.0
//

.version 9.0
.target sm_100
.address_size 64

	// .globl	_Z11matMultiplyPfS_S_i

.visible .entry _Z11matMultiplyPfS_S_i(
	.param .u64 .ptr .align 1 _Z11matMultiplyPfS_S_i_param_0,
	.param .u64 .ptr .align 1 _Z11matMultiplyPfS_S_i_param_1,
	.param .u64 .ptr .align 1 _Z11matMultiplyPfS_S_i_param_2,
	.param .u32 _Z11matMultiplyPfS_S_i_param_3
)
{
	.reg .pred 	%p<10>;
	.reg .b32 	%r<90>;
	.reg .b32 	%f<68>;
	.reg .b64 	%rd<69>;

	ld.param.u64 	%rd4, [_Z11matMultiplyPfS_S_i_param_0];
	ld.param.u64 	%rd5, [_Z11matMultiplyPfS_S_i_param_1];
	ld.param.u64 	%rd3, [_Z11matMultiplyPfS_S_i_param_2];
	ld.param.u32 	%r44, [_Z11matMultiplyPfS_S_i_param_3];
	cvta.to.global.u64 	%rd1, %rd5;
	cvta.to.global.u64 	%rd2, %rd4;
	mov.u32 	%r45, %ntid.y;
	mov.u32 	%r46, %ctaid.y;
	mov.u32 	%r47, %tid.y;
	mad.lo.s32 	%r1, %r45, %r46, %r47;
	mov.u32 	%r48, %ntid.x;
	mov.u32 	%r49, %ctaid.x;
	mul.lo.s32 	%r2, %r48, %r49;
	mov.u32 	%r3, %tid.x;
	add.s32 	%r4, %r2, %r3;
	setp.lt.s32 	%p1, %r44, 1;
	mov.f32 	%f67, 0f00000000;
	@%p1 bra 	$L__BB0_12;
	mul.lo.s32 	%r5, %r44, %r1;
	and.b32  	%r6, %r44, 7;
	setp.lt.u32 	%p2, %r44, 8;
	mov.f32 	%f67, 0f00000000;
	mov.b32 	%r88, 0;
	@%p2 bra 	$L__BB0_4;
	and.b32  	%r88, %r44, 2147483640;
	neg.s32 	%r86, %r88;
	add.s32 	%r51, %r3, %r44;
	add.s32 	%r85, %r51, %r2;
	shl.b32 	%r10, %r44, 3;
	shl.b32 	%r52, %r44, 1;
	add.s32 	%r84, %r4, %r52;
	mad.lo.s32 	%r83, %r44, 3, %r4;
	shl.b32 	%r53, %r44, 2;
	add.s32 	%r82, %r4, %r53;
	mad.lo.s32 	%r81, %r44, 5, %r4;
	mad.lo.s32 	%r80, %r44, 6, %r4;
	mad.lo.s32 	%r79, %r44, 7, %r4;
	add.s32 	%r77, %r5, 3;
	mov.f32 	%f67, 0f00000000;
	mov.u32 	%r78, %r4;
$L__BB0_3:
	.pragma "nounroll";
	add.s32 	%r54, %r77, -3;
	mul.wide.u32 	%rd6, %r54, 4;
	add.s64 	%rd7, %rd2, %rd6;
	ld.global.f32 	%f17, [%rd7];
	mul.wide.u32 	%rd8, %r78, 4;
	add.s64 	%rd9, %rd1, %rd8;
	ld.global.f32 	%f18, [%rd9];
	fma.rn.f32 	%f19, %f17, %f18, %f67;
	add.s32 	%r55, %r77, -2;
	mul.wide.u32 	%rd10, %r55, 4;
	add.s64 	%rd11, %rd2, %rd10;
	ld.global.f32 	%f20, [%rd11];
	mul.wide.u32 	%rd12, %r85, 4;
	add.s64 	%rd13, %rd1, %rd12;
	ld.global.f32 	%f21, [%rd13];
	fma.rn.f32 	%f22, %f20, %f21, %f19;
	add.s32 	%r56, %r77, -1;
	mul.wide.u32 	%rd14, %r56, 4;
	add.s64 	%rd15, %rd2, %rd14;
	ld.global.f32 	%f23, [%rd15];
	mul.wide.u32 	%rd16, %r84, 4;
	add.s64 	%rd17, %rd1, %rd16;
	ld.global.f32 	%f24, [%rd17];
	fma.rn.f32 	%f25, %f23, %f24, %f22;
	add.s32 	%r57, %r77, 4;
	mul.wide.u32 	%rd18, %r77, 4;
	add.s64 	%rd19, %rd2, %rd18;
	ld.global.f32 	%f26, [%rd19];
	mul.wide.u32 	%rd20, %r83, 4;
	add.s64 	%rd21, %rd1, %rd20;
	ld.global.f32 	%f27, [%rd21];
	fma.rn.f32 	%f28, %f26, %f27, %f25;
	add.s32 	%r58, %r77, 1;
	mul.wide.u32 	%rd22, %r58, 4;
	add.s64 	%rd23, %rd2, %rd22;
	ld.global.f32 	%f29, [%rd23];
	mul.wide.u32 	%rd24, %r82, 4;
	add.s64 	%rd25, %rd1, %rd24;
	ld.global.f32 	%f30, [%rd25];
	fma.rn.f32 	%f31, %f29, %f30, %f28;
	add.s32 	%r59, %r77, 2;
	mul.wide.u32 	%rd26, %r59, 4;
	add.s64 	%rd27, %rd2, %rd26;
	ld.global.f32 	%f32, [%rd27];
	mul.wide.u32 	%rd28, %r81, 4;
	add.s64 	%rd29, %rd1, %rd28;
	ld.global.f32 	%f33, [%rd29];
	fma.rn.f32 	%f34, %f32, %f33, %f31;
	add.s32 	%r60, %r77, 3;
	mul.wide.u32 	%rd30, %r60, 4;
	add.s64 	%rd31, %rd2, %rd30;
	ld.global.f32 	%f35, [%rd31];
	mul.wide.u32 	%rd32, %r80, 4;
	add.s64 	%rd33, %rd1, %rd32;
	ld.global.f32 	%f36, [%rd33];
	fma.rn.f32 	%f37, %f35, %f36, %f34;
	mul.wide.u32 	%rd34, %r57, 4;
	add.s64 	%rd35, %rd2, %rd34;
	ld.global.f32 	%f38, [%rd35];
	mul.wide.u32 	%rd36, %r79, 4;
	add.s64 	%rd37, %rd1, %rd36;
	ld.global.f32 	%f39, [%rd37];
	fma.rn.f32 	%f67, %f38, %f39, %f37;
	add.s32 	%r86, %r86, 8;
	add.s32 	%r85, %r85, %r10;
	add.s32 	%r84, %r84, %r10;
	add.s32 	%r83, %r83, %r10;
	add.s32 	%r82, %r82, %r10;
	add.s32 	%r81, %r81, %r10;
	add.s32 	%r80, %r80, %r10;
	add.s32 	%r79, %r79, %r10;
	add.s32 	%r78, %r78, %r10;
	add.s32 	%r77, %r77, 8;
	setp.ne.s32 	%p3, %r86, 0;
	@%p3 bra 	$L__BB0_3;
$L__BB0_4:
	setp.eq.s32 	%p4, %r6, 0;
	@%p4 bra 	$L__BB0_12;
	and.b32  	%r39, %r44, 3;
	setp.lt.u32 	%p5, %r6, 4;
	@%p5 bra 	$L__BB0_7;
	add.s32 	%r61, %r88, %r5;
	mul.wide.u32 	%rd38, %r61, 4;
	add.s64 	%rd39, %rd2, %rd38;
	ld.global.f32 	%f41, [%rd39];
	mad.lo.s32 	%r62, %r88, %r44, %r4;
	mul.wide.u32 	%rd40, %r62, 4;
	add.s64 	%rd41, %rd1, %rd40;
	ld.global.f32 	%f42, [%rd41];
	fma.rn.f32 	%f43, %f41, %f42, %f67;
	add.s32 	%r63, %r61, 1;
	mul.wide.u32 	%rd42, %r63, 4;
	add.s64 	%rd43, %rd2, %rd42;
	ld.global.f32 	%f44, [%rd43];
	add.s32 	%r64, %r62, %r44;
	mul.wide.u32 	%rd44, %r64, 4;
	add.s64 	%rd45, %rd1, %rd44;
	ld.global.f32 	%f45, [%rd45];
	fma.rn.f32 	%f46, %f44, %f45, %f43;
	add.s32 	%r65, %r61, 2;
	mul.wide.u32 	%rd46, %r65, 4;
	add.s64 	%rd47, %rd2, %rd46;
	ld.global.f32 	%f47, [%rd47];
	add.s32 	%r66, %r64, %r44;
	mul.wide.u32 	%rd48, %r66, 4;
	add.s64 	%rd49, %rd1, %rd48;
	ld.global.f32 	%f48, [%rd49];
	fma.rn.f32 	%f49, %f47, %f48, %f46;
	add.s32 	%r67, %r61, 3;
	mul.wide.u32 	%rd50, %r67, 4;
	add.s64 	%rd51, %rd2, %rd50;
	ld.global.f32 	%f50, [%rd51];
	add.s32 	%r68, %r66, %r44;
	mul.wide.u32 	%rd52, %r68, 4;
	add.s64 	%rd53, %rd1, %rd52;
	ld.global.f32 	%f51, [%rd53];
	fma.rn.f32 	%f67, %f50, %f51, %f49;
	add.s32 	%r88, %r88, 4;
$L__BB0_7:
	setp.eq.s32 	%p6, %r39, 0;
	@%p6 bra 	$L__BB0_12;
	setp.eq.s32 	%p7, %r39, 1;
	@%p7 bra 	$L__BB0_10;
	add.s32 	%r69, %r88, %r5;
	mul.wide.u32 	%rd54, %r69, 4;
	add.s64 	%rd55, %rd2, %rd54;
	ld.global.f32 	%f53, [%rd55];
	mad.lo.s32 	%r70, %r88, %r44, %r4;
	mul.wide.u32 	%rd56, %r70, 4;
	add.s64 	%rd57, %rd1, %rd56;
	ld.global.f32 	%f54, [%rd57];
	fma.rn.f32 	%f55, %f53, %f54, %f67;
	add.s32 	%r71, %r69, 1;
	mul.wide.u32 	%rd58, %r71, 4;
	add.s64 	%rd59, %rd2, %rd58;
	ld.global.f32 	%f56, [%rd59];
	add.s32 	%r72, %r70, %r44;
	mul.wide.u32 	%rd60, %r72, 4;
	add.s64 	%rd61, %rd1, %rd60;
	ld.global.f32 	%f57, [%rd61];
	fma.rn.f32 	%f67, %f56, %f57, %f55;
	add.s32 	%r88, %r88, 2;
$L__BB0_10:
	and.b32  	%r73, %r44, 1;
	setp.eq.b32 	%p8, %r73, 1;
	not.pred 	%p9, %p8;
	@%p9 bra 	$L__BB0_12;
	add.s32 	%r74, %r88, %r5;
	mul.wide.u32 	%rd62, %r74, 4;
	add.s64 	%rd63, %rd2, %rd62;
	ld.global.f32 	%f58, [%rd63];
	mad.lo.s32 	%r75, %r88, %r44, %r4;
	mul.wide.u32 	%rd64, %r75, 4;
	add.s64 	%rd65, %rd1, %rd64;
	ld.global.f32 	%f59, [%rd65];
	fma.rn.f32 	%f67, %f58, %f59, %f67;
$L__BB0_12:
	cvta.to.global.u64 	%rd66, %rd3;
	mad.lo.s32 	%r76, %r44, %r1, %r4;
	mul.wide.u32 	%rd67, %r76, 4;
	add.s64 	%rd68, %rd66, %rd67;
	st.global.f32 	[%rd68], %f67;
	ret;

}


// ===== COMPILED SASS (sm_100) =====

	.target	sm_100

	.elftype	@"ET_EXEC"


//--------------------- .note.nv.tkinfo           --------------------------
	.section	.note.nv.tkinfo,"",@"SHT_NOTE"
	.sectionflags	@"SHF_NOTE_NV_TKINFO"
	.tkinfo
        /*0018*/ 	.word	0x00000002
        /*0030*/ 	.string	""
        /*0030*/ 	.string	"ptxas"
        /*0030*/ 	.string	"Cuda compilation tools, release 13.0, V13.0.88"
        /*0030*/ 	.string	"Build cuda_13.0.r13.0/compiler.36424714_0"
        /*0030*/ 	.string	"-arch sm_100 -m 64 "



//--------------------- .note.nv.cuinfo           --------------------------
	.section	.note.nv.cuinfo,"",@"SHT_NOTE"
	.sectionflags	@"SHF_NOTE_NV_CUINFO"
        /*0018*/ 	.short	0x0002
        /*001a*/ 	.short	0x0064
        /*001c*/ 	.short	0x0082
	.zero		2


//--------------------- .nv.info                  --------------------------
	.section	.nv.info,"",@"SHT_CUDA_INFO"
	.align	4


	//----- nvinfo : EIATTR_REGCOUNT
	.align		4
        /*0000*/ 	.byte	0x04, 0x2f
        /*0002*/ 	.short	(.L_1 - .L_0)
	.align		4
.L_0:
        /*0004*/ 	.word	index@(_Z11matMultiplyPfS_S_i)
        /*0008*/ 	.word	0x00000020


	//----- nvinfo : EIATTR_FRAME_SIZE
	.align		4
.L_1:
        /*000c*/ 	.byte	0x04, 0x11
        /*000e*/ 	.short	(.L_3 - .L_2)
	.align		4
.L_2:
        /*0010*/ 	.word	index@(_Z11matMultiplyPfS_S_i)
        /*0014*/ 	.word	0x00000000


	//----- nvinfo : EIATTR_MIN_STACK_SIZE
	.align		4
.L_3:
        /*0018*/ 	.byte	0x04, 0x12
        /*001a*/ 	.short	(.L_5 - .L_4)
	.align		4
.L_4:
        /*001c*/ 	.word	index@(_Z11matMultiplyPfS_S_i)
        /*0020*/ 	.word	0x00000000
.L_5:


//--------------------- .nv.compat                --------------------------
	.section	.nv.compat,"",@"SHT_CUDA_COMPAT_INFO"
	.align	4
        /*0000*/ 	.byte	0x02, 0x09, 0x00, 0x00, 0x02, 0x02, 0x01, 0x00, 0x02, 0x05, 0x05, 0x00, 0x03, 0x07, 0x01, 0x01
        /*0010*/ 	.byte	0x02, 0x03, 0x00, 0x00, 0x02, 0x06, 0x01, 0x00, 0x04, 0x0b, 0x08, 0x00, 0x09, 0x00, 0x00, 0x00
        /*0020*/ 	.byte	0x00, 0x00, 0x00, 0x00


//--------------------- .nv.info._Z11matMultiplyPfS_S_i --------------------------
	.section	.nv.info._Z11matMultiplyPfS_S_i,"",@"SHT_CUDA_INFO"
	.sectionflags	@""
	.align	4


	//----- nvinfo : EIATTR_CUDA_API_VERSION
	.align		4
        /*0000*/ 	.byte	0x04, 0x37
        /*0002*/ 	.short	(.L_7 - .L_6)
.L_6:
        /*0004*/ 	.word	0x00000082


	//----- nvinfo : EIATTR_KPARAM_INFO
	.align		4
.L_7:
        /*0008*/ 	.byte	0x04, 0x17
        /*000a*/ 	.short	(.L_9 - .L_8)
.L_8:
        /*000c*/ 	.word	0x00000000
        /*0010*/ 	.short	0x0003
        /*0012*/ 	.short	0x0018
        /*0014*/ 	.byte	0x00, 0xf0, 0x11, 0x00


	//----- nvinfo : EIATTR_KPARAM_INFO
	.align		4
.L_9:
        /*0018*/ 	.byte	0x04, 0x17
        /*001a*/ 	.short	(.L_11 - .L_10)
.L_10:
        /*001c*/ 	.word	0x00000000
        /*0020*/ 	.short	0x0002
        /*0022*/ 	.short	0x0010
        /*0024*/ 	.byte	0x00, 0xf5, 0x21, 0x00


	//----- nvinfo : EIATTR_KPARAM_INFO
	.align		4
.L_11:
        /*0028*/ 	.byte	0x04, 0x17
        /*002a*/ 	.short	(.L_13 - .L_12)
.L_12:
        /*002c*/ 	.word	0x00000000
        /*0030*/ 	.short	0x0001
        /*0032*/ 	.short	0x0008
        /*0034*/ 	.byte	0x00, 0xf5, 0x21, 0x00


	//----- nvinfo : EIATTR_KPARAM_INFO
	.align		4
.L_13:
        /*0038*/ 	.byte	0x04, 0x17
        /*003a*/ 	.short	(.L_15 - .L_14)
.L_14:
        /*003c*/ 	.word	0x00000000
        /*0040*/ 	.short	0x0000
        /*0042*/ 	.short	0x0000
        /*0044*/ 	.byte	0x00, 0xf5, 0x21, 0x00


	//----- nvinfo : EIATTR_SPARSE_MMA_MASK
	.align		4
.L_15:
        /*0048*/ 	.byte	0x03, 0x50
        /*004a*/ 	.short	0x0000


	//----- nvinfo : EIATTR_MAXREG_COUNT
	.align		4
        /*004c*/ 	.byte	0x03, 0x1b
        /*004e*/ 	.short	0x00ff


	//----- nvinfo : EIATTR_MERCURY_ISA_VERSION
	.align		4
        /*0050*/ 	.byte	0x03, 0x5f
        /*0052*/ 	.short	0x0101


	//----- nvinfo : EIATTR_VRC_CTA_INIT_COUNT
	.align		4
        /*0054*/ 	.byte	0x02, 0x4a
	.zero		1
	.zero		1


	//----- nvinfo : EIATTR_EXIT_INSTR_OFFSETS
	.align		4
        /*0058*/ 	.byte	0x04, 0x1c
        /*005a*/ 	.short	(.L_17 - .L_16)


	//   ....[0]....
.L_16:
        /*005c*/ 	.word	0x00000a40


	//----- nvinfo : EIATTR_CBANK_PARAM_SIZE
	.align		4
.L_17:
        /*0060*/ 	.byte	0x03, 0x19
        /*0062*/ 	.short	0x001c


	//----- nvinfo : EIATTR_PARAM_CBANK
	.align		4
        /*0064*/ 	.byte	0x04, 0x0a
        /*0066*/ 	.short	(.L_19 - .L_18)
	.align		4
.L_18:
        /*0068*/ 	.word	index@(.nv.constant0._Z11matMultiplyPfS_S_i)
        /*006c*/ 	.short	0x0380
        /*006e*/ 	.short	0x001c


	//----- nvinfo : EIATTR_SW_WAR
	.align		4
.L_19:
        /*0070*/ 	.byte	0x04, 0x36
        /*0072*/ 	.short	(.L_21 - .L_20)
.L_20:
        /*0074*/ 	.word	0x00000008
.L_21:


//--------------------- .nv.callgraph             --------------------------
	.section	.nv.callgraph,"",@"SHT_CUDA_CALLGRAPH"
	.align	4
	.sectionentsize	8
	.align		4
        /*0000*/ 	.word	0x00000000
	.align		4
        /*0004*/ 	.word	0xffffffff
	.align		4
        /*0008*/ 	.word	0x00000000
	.align		4
        /*000c*/ 	.word	0xfffffffe
	.align		4
        /*0010*/ 	.word	0x00000000
	.align		4
        /*0014*/ 	.word	0xfffffffd
	.align		4
        /*0018*/ 	.word	0x00000000
	.align		4
        /*001c*/ 	.word	0xfffffffc


//--------------------- .text._Z11matMultiplyPfS_S_i --------------------------
	.section	.text._Z11matMultiplyPfS_S_i,"ax",@progbits
	.align	128
        .global         _Z11matMultiplyPfS_S_i
        .type           _Z11matMultiplyPfS_S_i,@function
        .size           _Z11matMultiplyPfS_S_i,(.L_x_5 - _Z11matMultiplyPfS_S_i)
        .other          _Z11matMultiplyPfS_S_i,@"STO_CUDA_ENTRY STV_DEFAULT"
_Z11matMultiplyPfS_S_i:
.text._Z11matMultiplyPfS_S_i:
[----:B------:R-:W-:Y:S08]  /*0000*/  LDC R1, c[0x0][0x37c] ;  /* 0x0000df00ff017b82 */ /* 0x000ff00000000800 */
[----:B------:R-:W0:Y:S01]  /*0010*/  LDC R0, c[0x0][0x398] ;  /* 0x0000e600ff007b82 */ /* 0x000e220000000800 */
[----:B------:R-:W1:Y:S01]  /*0020*/  S2R R2, SR_CTAID.Y ;  /* 0x0000000000027919 */ /* 0x000e620000002600 */
[----:B------:R-:W1:Y:S01]  /*0030*/  LDCU UR8, c[0x0][0x364] ;  /* 0x00006c80ff0877ac */ /* 0x000e620008000800 */
[----:B------:R-:W-:Y:S01]  /*0040*/  HFMA2 R26, -RZ, RZ, 0, 0 ;  /* 0x00000000ff1a7431 */ /* 0x000fe200000001ff */
[----:B------:R-:W1:Y:S01]  /*0050*/  S2R R3, SR_TID.Y ;  /* 0x0000000000037919 */ /* 0x000e620000002200 */
[----:B------:R-:W2:Y:S03]  /*0060*/  LDCU UR4, c[0x0][0x360] ;  /* 0x00006c00ff0477ac */ /* 0x000ea60008000800 */
[----:B------:R-:W2:Y:S01]  /*0070*/  S2UR UR5, SR_CTAID.X ;  /* 0x00000000000579c3 */ /* 0x000ea20000002500 */
[----:B------:R-:W3:Y:S01]  /*0080*/  S2R R7, SR_TID.X ;  /* 0x0000000000077919 */ /* 0x000ee20000002100 */
[----:B------:R-:W4:Y:S01]  /*0090*/  LDCU.64 UR6, c[0x0][0x358] ;  /* 0x00006b00ff0677ac */ /* 0x000f220008000a00 */
[----:B0-----:R-:W-:Y:S01]  /*00a0*/  ISETP.GE.AND P0, PT, R0, 0x1, PT ;  /* 0x000000010000780c */ /* 0x001fe20003f06270 */
[----:B--2---:R-:W-:Y:S01]  /*00b0*/  UIMAD UR4, UR4, UR5, URZ ;  /* 0x00000005040472a4 */ /* 0x004fe2000f8e02ff */
[----:B-1----:R-:W-:-:S05]  /*00c0*/  IMAD R2, R2, UR8, R3 ;  /* 0x0000000802027c24 */ /* 0x002fca000f8e0203 */
[----:B---3--:R-:W-:-:S06]  /*00d0*/  IADD3 R4, PT, PT, R7, UR4, RZ ;  /* 0x0000000407047c10 */ /* 0x008fcc000fffe0ff */
[----:B----4-:R-:W-:Y:S05]  /*00e0*/  @!P0 BRA `(.L_x_0) ;  /* 0x0000000800448947 */ /* 0x010fea0003800000 */
[C---:B------:R-:W-:Y:S02]  /*00f0*/  ISETP.GE.U32.AND P1, PT, R0.reuse, 0x8, PT ;  /* 0x000000080000780c */ /* 0x040fe40003f26070 */
[----:B------:R-:W-:Y:S02]  /*0100*/  LOP3.LUT R5, R0, 0x7, RZ, 0xc0, !PT ;  /* 0x0000000700057812 */ /* 0x000fe400078ec0ff */
[----:B------:R-:W-:Y:S02]  /*0110*/  MOV R26, RZ ;  /* 0x000000ff001a7202 */ /* 0x000fe40000000f00 */
[----:B------:R-:W-:Y:S02]  /*0120*/  ISETP.NE.AND P0, PT, R5, RZ, PT ;  /* 0x000000ff0500720c */ /* 0x000fe40003f05270 */
[----:B------:R-:W-:-:S05]  /*0130*/  MOV R6, RZ ;  /* 0x000000ff00067202 */ /* 0x000fca0000000f00 */
[----:B------:R-:W-:Y:S06]  /*0140*/  @!P1 BRA `(.L_x_1) ;  /* 0x0000000400249947 */ /* 0x000fec0003800000 */
[C---:B------:R-:W-:Y:S01]  /*0150*/  LOP3.LUT R6, R0.reuse, 0x7ffffff8, RZ, 0xc0, !PT ;  /* 0x7ffffff800067812 */ /* 0x040fe200078ec0ff */
[C-C-:B------:R-:W-:Y:S01]  /*0160*/  IMAD R8, R0.reuse, 0x3, R4.reuse ;  /* 0x0000000300087824 */ /* 0x140fe200078e0204 */
[C---:B------:R-:W-:Y:S01]  /*0170*/  IADD3 R3, PT, PT, R0.reuse, UR4, R7 ;  /* 0x0000000400037c10 */ /* 0x040fe2000fffe007 */
[C-C-:B------:R-:W-:Y:S01]  /*0180*/  IMAD R10, R0.reuse, 0x5, R4.reuse ;  /* 0x00000005000a7824 */ /* 0x140fe200078e0204 */
[CC--:B------:R-:W-:Y:S01]  /*0190*/  LEA R7, R0.reuse, R4.reuse, 0x1 ;  /* 0x0000000400077211 */ /* 0x0c0fe200078e08ff */
[C-C-:B------:R-:W-:Y:S01]  /*01a0*/  IMAD R11, R0.reuse, 0x6, R4.reuse ;  /* 0x00000006000b7824 */ /* 0x140fe200078e0204 */
[C---:B------:R-:W-:Y:S01]  /*01b0*/  LEA R9, R0.reuse, R4, 0x2 ;  /* 0x0000000400097211 */ /* 0x040fe200078e10ff */
[----:B------:R-:W-:Y:S01]  /*01c0*/  IMAD R18, R0, 0x7, R4 ;  /* 0x0000000700127824 */ /* 0x000fe200078e0204 */
[----:B------:R-:W-:Y:S01]  /*01d0*/  MOV R26, RZ ;  /* 0x000000ff001a7202 */ /* 0x000fe20000000f00 */
[----:B------:R-:W-:Y:S01]  /*01e0*/  IMAD R20, R2, R0, 0x3 ;  /* 0x0000000302147424 */ /* 0x000fe200078e0200 */
[----:B------:R-:W-:-:S02]  /*01f0*/  MOV R19, R4 ;  /* 0x0000000400137202 */ /* 0x000fc40000000f00 */
[----:B------:R-:W-:-:S07]  /*0200*/  IADD3 R21, PT, PT, -R6, RZ, RZ ;  /* 0x000000ff06157210 */ /* 0x000fce0007ffe1ff */
.L_x_2:
[----:B------:R-:W0:Y:S01]  /*0210*/  LDC.64 R12, c[0x0][0x380] ;  /* 0x0000e000ff0c7b82 */ /* 0x000e220000000a00 */
[C---:B------:R-:W-:Y:S02]  /*0220*/  IADD3 R25, PT, PT, R20.reuse, -0x3, RZ ;  /* 0xfffffffd14197810 */ /* 0x040fe40007ffe0ff */
[----:B------:R-:W-:-:S05]  /*0230*/  IADD3 R23, PT, PT, R20, -0x2, RZ ;  /* 0xfffffffe14177810 */ /* 0x000fca0007ffe0ff */
[----:B------:R-:W1:Y:S01]  /*0240*/  LDC.64 R14, c[0x0][0x388] ;  /* 0x0000e200ff0e7b82 */ /* 0x000e620000000a00 */
[----:B0-----:R-:W-:-:S04]  /*0250*/  IMAD.WIDE.U32 R24, R25, 0x4, R12 ;  /* 0x0000000419187825 */ /* 0x001fc800078e000c */
[----:B------:R-:W-:Y:S02]  /*0260*/  IMAD.WIDE.U32 R22, R23, 0x4, R12 ;  /* 0x0000000417167825 */ /* 0x000fe400078e000c */
[----:B------:R-:W2:Y:S02]  /*0270*/  LDG.E R25, desc[UR6][R24.64] ;  /* 0x0000000618197981 */ /* 0x000ea4000c1e1900 */
[--C-:B-1----:R-:W-:Y:S02]  /*0280*/  IMAD.WIDE.U32 R16, R19, 0x4, R14.reuse ;  /* 0x0000000413107825 */ /* 0x102fe400078e000e */
[----:B------:R-:W3:Y:S04]  /*0290*/  LDG.E R27, desc[UR6][R22.64] ;  /* 0x00000006161b7981 */ /* 0x000ee8000c1e1900 */
[----:B------:R0:W2:Y:S02]  /*02a0*/  LDG.E R29, desc[UR6][R16.64] ;  /* 0x00000006101d7981 */ /* 0x0000a4000c1e1900 */
[----:B0-----:R-:W-:-:S05]  /*02b0*/  IMAD.WIDE.U32 R16, R3, 0x4, R14 ;  /* 0x0000000403107825 */ /* 0x001fca00078e000e */
[----:B------:R0:W3:Y:S01]  /*02c0*/  LDG.E R28, desc[UR6][R16.64] ;  /* 0x00000006101c7981 */ /* 0x0000e2000c1e1900 */
[----:B------:R-:W-:-:S05]  /*02d0*/  IADD3 R23, PT, PT, R20, -0x1, RZ ;  /* 0xffffffff14177810 */ /* 0x000fca0007ffe0ff */
[----:B------:R-:W-:-:S04]  /*02e0*/  IMAD.WIDE.U32 R22, R23, 0x4, R12 ;  /* 0x0000000417167825 */ /* 0x000fc800078e000c */
[----:B0-----:R-:W-:-:S04]  /*02f0*/  IMAD.WIDE.U32 R16, R7, 0x4, R14 ;  /* 0x0000000407107825 */ /* 0x001fc800078e000e */
[----:B--2---:R-:W-:Y:S02]  /*0300*/  FFMA R29, R25, R29, R26 ;  /* 0x0000001d191d7223 */ /* 0x004fe4000000001a */
[----:B------:R0:W2:Y:S04]  /*0310*/  LDG.E R26, desc[UR6][R22.64] ;  /* 0x00000006161a7981 */ /* 0x0000a8000c1e1900 */
[----:B------:R1:W2:Y:S01]  /*0320*/  LDG.E R25, desc[UR6][R16.64] ;  /* 0x0000000610197981 */ /* 0x0002a2000c1e1900 */
[----:B0-----:R-:W-:-:S04]  /*0330*/  IMAD.WIDE.U32 R22, R20, 0x4, R12 ;  /* 0x0000000414167825 */ /* 0x001fc800078e000c */
[----:B-1----:R-:W-:-:S04]  /*0340*/  IMAD.WIDE.U32 R16, R8, 0x4, R14 ;  /* 0x0000000408107825 */ /* 0x002fc800078e000e */
[----:B---3--:R-:W-:Y:S01]  /*0350*/  FFMA R27, R27, R28, R29 ;  /* 0x0000001c1b1b7223 */ /* 0x008fe2000000001d */
[----:B------:R-:W3:Y:S04]  /*0360*/  LDG.E R24, desc[UR6][R22.64] ;  /* 0x0000000616187981 */ /* 0x000ee8000c1e1900 */
[----:B------:R0:W3:Y:S01]  /*0370*/  LDG.E R28, desc[UR6][R16.64] ;  /* 0x00000006101c7981 */ /* 0x0000e2000c1e1900 */
[----:B------:R-:W-:-:S05]  /*0380*/  IADD3 R29, PT, PT, R20, 0x2, RZ ;  /* 0x00000002141d7810 */ /* 0x000fca0007ffe0ff */
[----:B0-----:R-:W-:Y:S01]  /*0390*/  IMAD.WIDE.U32 R16, R29, 0x4, R12 ;  /* 0x000000041d107825 */ /* 0x001fe200078e000c */
[----:B------:R-:W-:-:S04]  /*03a0*/  IADD3 R29, PT, PT, R20, 0x3, RZ ;  /* 0x00000003141d7810 */ /* 0x000fc80007ffe0ff */
[----:B------:R0:W4:Y:S02]  /*03b0*/  LDG.E R23, desc[UR6][R16.64] ;  /* 0x0000000610177981 */ /* 0x000124000c1e1900 */
[----:B0-----:R-:W-:-:S04]  /*03c0*/  IMAD.WIDE.U32 R16, R10, 0x4, R14 ;  /* 0x000000040a107825 */ /* 0x001fc800078e000e */
[----:B--2---:R-:W-:Y:S01]  /*03d0*/  FFMA R25, R26, R25, R27 ;  /* 0x000000191a197223 */ /* 0x004fe2000000001b */
[----:B------:R-:W-:-:S03]  /*03e0*/  IADD3 R27, PT, PT, R20, 0x1, RZ ;  /* 0x00000001141b7810 */ /* 0x000fc60007ffe0ff */
[----:B---3--:R-:W-:Y:S02]  /*03f0*/  FFMA R22, R24, R28, R25 ;  /* 0x0000001c18167223 */ /* 0x008fe40000000019 */
[----:B------:R-:W-:-:S06]  /*0400*/  IMAD.WIDE.U32 R24, R27, 0x4, R12 ;  /* 0x000000041b187825 */ /* 0x000fcc00078e000c */
[----:B------:R-:W2:Y:S01]  /*0410*/  LDG.E R25, desc[UR6][R24.64] ;  /* 0x0000000618197981 */ /* 0x000ea2000c1e1900 */
[----:B------:R-:W-:-:S06]  /*0420*/  IMAD.WIDE.U32 R26, R9, 0x4, R14 ;  /* 0x00000004091a7825 */ /* 0x000fcc00078e000e */
[----:B------:R-:W2:Y:S04]  /*0430*/  LDG.E R26, desc[UR6][R26.64] ;  /* 0x000000061a1a7981 */ /* 0x000ea8000c1e1900 */
[----:B------:R0:W4:Y:S02]  /*0440*/  LDG.E R24, desc[UR6][R16.64] ;  /* 0x0000000610187981 */ /* 0x000124000c1e1900 */
[----:B0-----:R-:W-:Y:S01]  /*0450*/  IMAD.WIDE.U32 R16, R29, 0x4, R12 ;  /* 0x000000041d107825 */ /* 0x001fe200078e000c */
[----:B------:R-:W-:-:S05]  /*0460*/  IADD3 R29, PT, PT, R20, 0x4, RZ ;  /* 0x00000004141d7810 */ /* 0x000fca0007ffe0ff */
[----:B------:R-:W-:Y:S01]  /*0470*/  IMAD.WIDE.U32 R12, R29, 0x4, R12 ;  /* 0x000000041d0c7825 */ /* 0x000fe200078e000c */
[----:B------:R-:W3:Y:S04]  /*0480*/  LDG.E R16, desc[UR6][R16.64] ;  /* 0x0000000610107981 */ /* 0x000ee8000c1e1900 */
[----:B------:R0:W5:Y:S02]  /*0490*/  LDG.E R28, desc[UR6][R12.64] ;  /* 0x000000060c1c7981 */ /* 0x000164000c1e1900 */
[----:B0-----:R-:W-:-:S04]  /*04a0*/  IMAD.WIDE.U32 R12, R11, 0x4, R14 ;  /* 0x000000040b0c7825 */ /* 0x001fc800078e000e */
[----:B------:R-:W-:Y:S01]  /*04b0*/  IMAD.WIDE.U32 R14, R18, 0x4, R14 ;  /* 0x00000004120e7825 */ /* 0x000fe200078e000e */
[----:B------:R-:W3:Y:S05]  /*04c0*/  LDG.E R29, desc[UR6][R12.64] ;  /* 0x000000060c1d7981 */ /* 0x000eea000c1e1900 */
[----:B------:R-:W5:Y:S01]  /*04d0*/  LDG.E R14, desc[UR6][R14.64] ;  /* 0x000000060e0e7981 */ /* 0x000f62000c1e1900 */
[----:B------:R-:W-:-:S04]  /*04e0*/  IADD3 R21, PT, PT, R21, 0x8, RZ ;  /* 0x0000000815157810 */ /* 0x000fc80007ffe0ff */
[----:B------:R-:W-:Y:S02]  /*04f0*/  ISETP.NE.AND P1, PT, R21, RZ, PT ;  /* 0x000000ff1500720c */ /* 0x000fe40003f25270 */
[----:B------:R-:W-:Y:S02]  /*0500*/  IADD3 R20, PT, PT, R20, 0x8, RZ ;  /* 0x0000000814147810 */ /* 0x000fe40007ffe0ff */
[C---:B------:R-:W-:Y:S02]  /*0510*/  LEA R3, R0.reuse, R3, 0x3 ;  /* 0x0000000300037211 */ /* 0x040fe400078e18ff */
[C---:B------:R-:W-:Y:S02]  /*0520*/  LEA R7, R0.reuse, R7, 0x3 ;  /* 0x0000000700077211 */ /* 0x040fe400078e18ff */
[C---:B------:R-:W-:Y:S02]  /*0530*/  LEA R8, R0.reuse, R8, 0x3 ;  /* 0x0000000800087211 */ /* 0x040fe400078e18ff */
[----:B------:R-:W-:-:S02]  /*0540*/  LEA R9, R0, R9, 0x3 ;  /* 0x0000000900097211 */ /* 0x000fc400078e18ff */
[C---:B------:R-:W-:Y:S02]  /*0550*/  LEA R10, R0.reuse, R10, 0x3 ;  /* 0x0000000a000a7211 */ /* 0x040fe400078e18ff */
[C---:B------:R-:W-:Y:S02]  /*0560*/  LEA R11, R0.reuse, R11, 0x3 ;  /* 0x0000000b000b7211 */ /* 0x040fe400078e18ff */
[C---:B------:R-:W-:Y:S02]  /*0570*/  LEA R18, R0.reuse, R18, 0x3 ;  /* 0x0000001200127211 */ /* 0x040fe400078e18ff */
[----:B------:R-:W-:Y:S01]  /*0580*/  LEA R19, R0, R19, 0x3 ;  /* 0x0000001300137211 */ /* 0x000fe200078e18ff */
[----:B--2---:R-:W-:-:S04]  /*0590*/  FFMA R22, R25, R26, R22 ;  /* 0x0000001a19167223 */ /* 0x004fc80000000016 */
[----:B----4-:R-:W-:-:S04]  /*05a0*/  FFMA R23, R23, R24, R22 ;  /* 0x0000001817177223 */ /* 0x010fc80000000016 */
[----:B---3--:R-:W-:-:S04]  /*05b0*/  FFMA R23, R16, R29, R23 ;  /* 0x0000001d10177223 */ /* 0x008fc80000000017 */
[----:B-----5:R-:W-:Y:S01]  /*05c0*/  FFMA R26, R28, R14, R23 ;  /* 0x0000000e1c1a7223 */ /* 0x020fe20000000017 */
[----:B------:R-:W-:Y:S06]  /*05d0*/  @P1 BRA `(.L_x_2) ;  /* 0xfffffffc000c1947 */ /* 0x000fec000383ffff */
.L_x_1:
[----:B------:R-:W-:Y:S05]  /*05e0*/  @!P0 BRA `(.L_x_0) ;  /* 0x0000000400048947 */ /* 0x000fea0003800000 */
[----:B------:R-:W-:Y:S02]  /*05f0*/  ISETP.GE.U32.AND P0, PT, R5, 0x4, PT ;  /* 0x000000040500780c */ /* 0x000fe40003f06070 */
[----:B------:R-:W-:-:S04]  /*0600*/  LOP3.LUT R7, R0, 0x3, RZ, 0xc0, !PT ;  /* 0x0000000300077812 */ /* 0x000fc800078ec0ff */
[----:B------:R-:W-:-:S07]  /*0610*/  ISETP.NE.AND P1, PT, R7, RZ, PT ;  /* 0x000000ff0700720c */ /* 0x000fce0003f25270 */
[----:B------:R-:W-:Y:S06]  /*0620*/  @!P0 BRA `(.L_x_3) ;  /* 0x00000000007c8947 */ /* 0x000fec0003800000 */
[----:B------:R-:W0:Y:S01]  /*0630*/  LDC.64 R8, c[0x0][0x388] ;  /* 0x0000e200ff087b82 */ /* 0x000e220000000a00 */
[-C--:B------:R-:W-:Y:S02]  /*0640*/  IMAD R5, R2, R0.reuse, R6 ;  /* 0x0000000002057224 */ /* 0x080fe400078e0206 */
[----:B------:R-:W-:-:S03]  /*0650*/  IMAD R13, R6, R0, R4 ;  /* 0x00000000060d7224 */ /* 0x000fc600078e0204 */
[C---:B------:R-:W-:Y:S02]  /*0660*/  IADD3 R21, PT, PT, R5.reuse, 0x1, RZ ;  /* 0x0000000105157810 */ /* 0x040fe40007ffe0ff */
[----:B------:R-:W1:Y:S01]  /*0670*/  LDC.64 R10, c[0x0][0x380] ;  /* 0x0000e000ff0a7b82 */ /* 0x000e620000000a00 */
[----:B------:R-:W-:Y:S01]  /*0680*/  IADD3 R15, PT, PT, R5, 0x2, RZ ;  /* 0x00000002050f7810 */ /* 0x000fe20007ffe0ff */
[C---:B0-----:R-:W-:Y:S01]  /*0690*/  IMAD.WIDE.U32 R18, R13.reuse, 0x4, R8 ;  /* 0x000000040d127825 */ /* 0x041fe200078e0008 */
[----:B------:R-:W-:-:S04]  /*06a0*/  IADD3 R13, PT, PT, R13, R0, RZ ;  /* 0x000000000d0d7210 */ /* 0x000fc80007ffe0ff */
[-C--:B------:R-:W-:Y:S01]  /*06b0*/  IADD3 R25, PT, PT, R13, R0.reuse, RZ ;  /* 0x000000000d197210 */ /* 0x080fe20007ffe0ff */
[--C-:B-1----:R-:W-:Y:S01]  /*06c0*/  IMAD.WIDE.U32 R22, R5, 0x4, R10.reuse ;  /* 0x0000000405167825 */ /* 0x102fe200078e000a */
[----:B------:R-:W2:Y:S03]  /*06d0*/  LDG.E R18, desc[UR6][R18.64] ;  /* 0x0000000612127981 */ /* 0x000ea6000c1e1900 */
[----:B------:R-:W-:Y:S01]  /*06e0*/  IMAD.WIDE.U32 R20, R21, 0x4, R10 ;  /* 0x0000000415147825 */ /* 0x000fe200078e000a */
[----:B------:R-:W2:Y:S03]  /*06f0*/  LDG.E R3, desc[UR6][R22.64] ;  /* 0x0000000616037981 */ /* 0x000ea6000c1e1900 */
[----:B------:R-:W-:Y:S01]  /*0700*/  IMAD.WIDE.U32 R16, R13, 0x4, R8 ;  /* 0x000000040d107825 */ /* 0x000fe200078e0008 */
[----:B------:R-:W-:Y:S01]  /*0710*/  IADD3 R5, PT, PT, R5, 0x3, RZ ;  /* 0x0000000305057810 */ /* 0x000fe20007ffe0ff */
[----:B------:R-:W3:Y:S01]  /*0720*/  LDG.E R20, desc[UR6][R20.64] ;  /* 0x0000000614147981 */ /* 0x000ee2000c1e1900 */
[----:B------:R-:W-:Y:S01]  /*0730*/  IADD3 R27, PT, PT, R25, R0, RZ ;  /* 0x00000000191b7210 */ /* 0x000fe20007ffe0ff */
[----:B------:R-:W-:-:S02]  /*0740*/  IMAD.WIDE.U32 R14, R15, 0x4, R10 ;  /* 0x000000040f0e7825 */ /* 0x000fc400078e000a */
[----:B------:R-:W3:Y:S02]  /*0750*/  LDG.E R16, desc[UR6][R16.64] ;  /* 0x0000000610107981 */ /* 0x000ee4000c1e1900 */
[----:B------:R-:W-:Y:S02]  /*0760*/  IMAD.WIDE.U32 R12, R25, 0x4, R8 ;  /* 0x00000004190c7825 */ /* 0x000fe400078e0008 */
[----:B------:R-:W4:Y:S02]  /*0770*/  LDG.E R14, desc[UR6][R14.64] ;  /* 0x000000060e0e7981 */ /* 0x000f24000c1e1900 */
[----:B------:R-:W-:Y:S02]  /*0780*/  IMAD.WIDE.U32 R10, R5, 0x4, R10 ;  /* 0x00000004050a7825 */ /* 0x000fe400078e000a */
[----:B------:R-:W4:Y:S02]  /*0790*/  LDG.E R12, desc[UR6][R12.64] ;  /* 0x000000060c0c7981 */ /* 0x000f24000c1e1900 */
[----:B------:R-:W-:-:S02]  /*07a0*/  IMAD.WIDE.U32 R8, R27, 0x4, R8 ;  /* 0x000000041b087825 */ /* 0x000fc400078e0008 */
[----:B------:R-:W5:Y:S04]  /*07b0*/  LDG.E R10, desc[UR6][R10.64] ;  /* 0x000000060a0a7981 */ /* 0x000f68000c1e1900 */
[----:B------:R-:W5:Y:S01]  /*07c0*/  LDG.E R8, desc[UR6][R8.64] ;  /* 0x0000000608087981 */ /* 0x000f62000c1e1900 */
[----:B------:R-:W-:Y:S01]  /*07d0*/  IADD3 R6, PT, PT, R6, 0x4, RZ ;  /* 0x0000000406067810 */ /* 0x000fe20007ffe0ff */
[----:B--2---:R-:W-:-:S04]  /*07e0*/  FFMA R3, R3, R18, R26 ;  /* 0x0000001203037223 */ /* 0x004fc8000000001a */
[----:B---3--:R-:W-:-:S04]  /*07f0*/  FFMA R3, R20, R16, R3 ;  /* 0x0000001014037223 */ /* 0x008fc80000000003 */
[----:B----4-:R-:W-:-:S04]  /*0800*/  FFMA R3, R14, R12, R3 ;  /* 0x0000000c0e037223 */ /* 0x010fc80000000003 */
[----:B-----5:R-:W-:-:S07]  /*0810*/  FFMA R26, R10, R8, R3 ;  /* 0x000000080a1a7223 */ /* 0x020fce0000000003 */
.L_x_3:
[----:B------:R-:W-:Y:S05]  /*0820*/  @!P1 BRA `(.L_x_0) ;  /* 0x0000000000749947 */ /* 0x000fea0003800000 */
[----:B------:R-:W0:Y:S01]  /*0830*/  LDC.64 R12, c[0x0][0x388] ;  /* 0x0000e200ff0c7b82 */ /* 0x000e220000000a00 */
[----:B------:R-:W-:Y:S02]  /*0840*/  ISETP.NE.AND P0, PT, R7, 0x1, PT ;  /* 0x000000010700780c */ /* 0x000fe40003f05270 */
[----:B------:R-:W-:-:S04]  /*0850*/  LOP3.LUT R3, R0, 0x1, RZ, 0xc0, !PT ;  /* 0x0000000100037812 */ /* 0x000fc800078ec0ff */
[----:B------:R-:W-:Y:S01]  /*0860*/  ISETP.NE.U32.AND P1, PT, R3, 0x1, PT ;  /* 0x000000010300780c */ /* 0x000fe20003f25070 */
[----:B------:R-:W1:Y:S06]  /*0870*/  LDC.64 R16, c[0x0][0x380] ;  /* 0x0000e000ff107b82 */ /* 0x000e6c0000000a00 */
[-C--:B------:R-:W-:Y:S02]  /*0880*/  @P0 IMAD R3, R2, R0.reuse, R6 ;  /* 0x0000000002030224 */ /* 0x080fe400078e0206 */
[----:B------:R-:W2:Y:S01]  /*0890*/  LDC.64 R10, c[0x0][0x380] ;  /* 0x0000e000ff0a7b82 */ /* 0x000ea20000000a00 */
[C---:B------:R-:W-:Y:S01]  /*08a0*/  @P0 IMAD R15, R6.reuse, R0, R4 ;  /* 0x00000000060f0224 */ /* 0x040fe200078e0204 */
[----:B------:R-:W-:-:S02]  /*08b0*/  @P0 IADD3 R6, PT, PT, R6, 0x2, RZ ;  /* 0x0000000206060810 */ /* 0x000fc40007ffe0ff */
[----:B------:R-:W-:Y:S02]  /*08c0*/  @P0 IADD3 R5, PT, PT, R3, 0x1, RZ ;  /* 0x0000000103050810 */ /* 0x000fe40007ffe0ff */
[C---:B------:R-:W-:Y:S02]  /*08d0*/  @P0 IADD3 R7, PT, PT, R15.reuse, R0, RZ ;  /* 0x000000000f070210 */ /* 0x040fe40007ffe0ff */
[----:B------:R-:W3:Y:S01]  /*08e0*/  LDC.64 R8, c[0x0][0x388] ;  /* 0x0000e200ff087b82 */ /* 0x000ee20000000a00 */
[----:B0-----:R-:W-:-:S04]  /*08f0*/  @P0 IMAD.WIDE.U32 R14, R15, 0x4, R12 ;  /* 0x000000040f0e0825 */ /* 0x001fc800078e000c */
[----:B------:R-:W-:Y:S02]  /*0900*/  @P0 IMAD.WIDE.U32 R12, R7, 0x4, R12 ;  /* 0x00000004070c0825 */ /* 0x000fe400078e000c */
[----:B------:R-:W4:Y:S02]  /*0910*/  @P0 LDG.E R14, desc[UR6][R14.64] ;  /* 0x000000060e0e0981 */ /* 0x000f24000c1e1900 */
[--C-:B-1----:R-:W-:Y:S02]  /*0920*/  @P0 IMAD.WIDE.U32 R18, R3, 0x4, R16.reuse ;  /* 0x0000000403120825 */ /* 0x102fe400078e0010 */
[----:B------:R-:W5:Y:S02]  /*0930*/  @P0 LDG.E R12, desc[UR6][R12.64] ;  /* 0x000000060c0c0981 */ /* 0x000f64000c1e1900 */
[----:B------:R-:W-:Y:S02]  /*0940*/  @P0 IMAD.WIDE.U32 R16, R5, 0x4, R16 ;  /* 0x0000000405100825 */ /* 0x000fe400078e0010 */
[----:B------:R-:W4:Y:S02]  /*0950*/  @P0 LDG.E R3, desc[UR6][R18.64] ;  /* 0x0000000612030981 */ /* 0x000f24000c1e1900 */
[----:B------:R-:W-:-:S02]  /*0960*/  @!P1 IMAD R5, R2, R0, R6 ;  /* 0x0000000002059224 */ /* 0x000fc400078e0206 */
[----:B------:R-:W-:Y:S01]  /*0970*/  @!P1 IMAD R7, R6, R0, R4 ;  /* 0x0000000006079224 */ /* 0x000fe200078e0204 */
[----:B------:R-:W5:Y:S01]  /*0980*/  @P0 LDG.E R16, desc[UR6][R16.64] ;  /* 0x0000000610100981 */ /* 0x000f62000c1e1900 */
[----:B--2---:R-:W-:-:S04]  /*0990*/  @!P1 IMAD.WIDE.U32 R10, R5, 0x4, R10 ;  /* 0x00000004050a9825 */ /* 0x004fc800078e000a */
[----:B---3--:R-:W-:Y:S02]  /*09a0*/  @!P1 IMAD.WIDE.U32 R8, R7, 0x4, R8 ;  /* 0x0000000407089825 */ /* 0x008fe400078e0008 */
[----:B------:R-:W2:Y:S04]  /*09b0*/  @!P1 LDG.E R11, desc[UR6][R10.64] ;  /* 0x000000060a0b9981 */ /* 0x000ea8000c1e1900 */
[----:B------:R-:W2:Y:S01]  /*09c0*/  @!P1 LDG.E R8, desc[UR6][R8.64] ;  /* 0x0000000608089981 */ /* 0x000ea2000c1e1900 */
[----:B----4-:R-:W-:-:S04]  /*09d0*/  @P0 FFMA R3, R3, R14, R26 ;  /* 0x0000000e03030223 */ /* 0x010fc8000000001a */
[----:B-----5:R-:W-:-:S04]  /*09e0*/  @P0 FFMA R26, R16, R12, R3 ;  /* 0x0000000c101a0223 */ /* 0x020fc80000000003 */
[----:B--2---:R-:W-:-:S07]  /*09f0*/  @!P1 FFMA R26, R11, R8, R26 ;  /* 0x000000080b1a9223 */ /* 0x004fce000000001a */
.L_x_0:
[----:B------:R-:W0:Y:S01]  /*0a00*/  LDC.64 R6, c[0x0][0x390] ;  /* 0x0000e400ff067b82 */ /* 0x000e220000000a00 */
[----:B------:R-:W-:-:S04]  /*0a10*/  IMAD R3, R2, R0, R4 ;  /* 0x0000000002037224 */ /* 0x000fc800078e0204 */
[----:B0-----:R-:W-:-:S05]  /*0a20*/  IMAD.WIDE.U32 R2, R3, 0x4, R6 ;  /* 0x0000000403027825 */ /* 0x001fca00078e0006 */
[----:B------:R-:W-:Y:S01]  /*0a30*/  STG.E desc[UR6][R2.64], R26 ;  /* 0x0000001a02007986 */ /* 0x000fe2000c101906 */
[----:B------:R-:W-:Y:S05]  /*0a40*/  EXIT ;  /* 0x000000000000794d */ /* 0x000fea0003800000 */
.L_x_4:
[----:B------:R-:W-:-:S00]  /*0a50*/  BRA `(.L_x_4) ;  /* 0xfffffffc00fc7947 */ /* 0x000fc0000383ffff */
[----:B------:R-:W-:-:S00]  /*0a60*/  NOP ;  /* 0x0000000000007918 */ /* 0x000fc00000000000 */
        /* <DEDUP_REMOVED lines=9> */
.L_x_5:


//--------------------- .nv.shared.reserved.0     --------------------------
	.section	.nv.shared.reserved.0,"aw",@nobits
	.weak		__nv_reservedSMEM_offset_0_alias
	.size		__nv_reservedSMEM_offset_0_alias, 0, 64
	.other		__nv_reservedSMEM_offset_0_alias,@"STO_CUDA_RESERVED_SHARED STV_DEFAULT"
__nv_reservedSMEM_offset_0_alias:
	.zero		0
	.zero		64


//--------------------- .nv.constant0._Z11matMultiplyPfS_S_i --------------------------
	.section	.nv.constant0._Z11matMultiplyPfS_S_i,"a",@progbits
	.sectionflags	@""
	.align	4
.nv.constant0._Z11matMultiplyPfS_S_i:
	.zero		924


//--------------------- SYMBOLS --------------------------

	.type		.nv.reservedSmem.offset0,@object
	.size		.nv.reservedSmem.offset0,0x4
